//
// Generated by NVIDIA NVVM Compiler
//
// Compiler Build ID: CL-36424714
// Cuda compilation tools, release 13.0, V13.0.88
// Based on NVVM 20.0.0
//

.version 9.0
.target sm_100
.address_size 64

	// .globl	_Z6kernelPdS_
.global .align 4 .b8 precalc_xorwow_matrix[102400];
.global .align 4 .b8 precalc_xorwow_offset_matrix[102400];
.global .align 4 .b8 mrg32k3aM1[2304];
.global .align 4 .b8 mrg32k3aM2[2304];
.global .align 4 .b8 mrg32k3aM1SubSeq[2016];
.global .align 4 .b8 mrg32k3aM2SubSeq[2016];
.global .align 4 .b8 mrg32k3aM1Seq[2304];
.global .align 4 .b8 mrg32k3aM2Seq[2304];
.const .align 8 .b8 __cr_lgamma_table[72];

.visible .entry _Z6kernelPdS_(
	.param .u64 .ptr .align 1 _Z6kernelPdS__param_0,
	.param .u64 .ptr .align 1 _Z6kernelPdS__param_1
)
{
	.reg .pred 	%p<7>;
	.reg .b32 	%r<63>;
	.reg .b32 	%f<5>;
	.reg .b64 	%rd<11>;
	.reg .b64 	%fd<58>;

	ld.param.u64 	%rd1, [_Z6kernelPdS__param_0];
	ld.param.u64 	%rd2, [_Z6kernelPdS__param_1];
	cvta.to.global.u64 	%rd3, %rd2;
	ld.global.f64 	%fd10, [%rd3];
	cvt.rzi.u64.f64 	%rd4, %fd10;
	cvt.u32.u64 	%r7, %rd4;
	xor.b32  	%r8, %r7, -1429050551;
	mul.lo.s32 	%r9, %r8, 1099087573;
	{ .reg .b32 tmp; mov.b64 {tmp, %r10}, %rd4; }
	xor.b32  	%r11, %r10, -136515619;
	mad.lo.s32 	%r12, %r11, -1703105765, %r9;
	add.s32 	%r13, %r12, 6615241;
	add.s32 	%r14, %r9, 123456789;
	xor.b32  	%r15, %r9, 362436069;
	add.s32 	%r16, %r9, 5783321;
	shr.u32 	%r17, %r14, 2;
	xor.b32  	%r18, %r17, %r14;
	shl.b32 	%r19, %r16, 4;
	shl.b32 	%r20, %r18, 1;
	xor.b32  	%r21, %r19, %r20;
	xor.b32  	%r22, %r21, %r16;
	xor.b32  	%r23, %r22, %r18;
	add.s32 	%r24, %r13, %r23;
	add.s32 	%r25, %r24, 362437;
	shr.u32 	%r26, %r15, 2;
	xor.b32  	%r27, %r26, %r15;
	shl.b32 	%r28, %r23, 4;
	shl.b32 	%r29, %r27, 1;
	xor.b32  	%r30, %r29, %r28;
	xor.b32  	%r31, %r30, %r27;
	xor.b32  	%r32, %r31, %r23;
	add.s32 	%r33, %r13, %r32;
	add.s32 	%r34, %r33, 724874;
	cvt.u64.u32 	%rd5, %r25;
	mul.wide.u32 	%rd6, %r34, 2097152;
	xor.b64  	%rd7, %rd6, %rd5;
	cvt.rn.f64.u64 	%fd11, %rd7;
	fma.rn.f64 	%fd12, %fd11, 0d3CA0000000000000, 0d3C90000000000000;
	fma.rn.f64 	%fd1, %fd10, %fd12, 0d3FF0000000000000;
	fma.rn.f64 	%fd13, %fd1, 0d3FF71547652B82FE, 0d4338000000000000;
	{
	.reg .b32 %temp; 
	mov.b64 	{%r1, %temp}, %fd13;
	}
	mov.f64 	%fd14, 0dC338000000000000;
	add.rn.f64 	%fd15, %fd13, %fd14;
	fma.rn.f64 	%fd16, %fd15, 0dBFE62E42FEFA39EF, %fd1;
	fma.rn.f64 	%fd17, %fd15, 0dBC7ABC9E3B39803F, %fd16;
	fma.rn.f64 	%fd18, %fd17, 0d3E5ADE1569CE2BDF, 0d3E928AF3FCA213EA;
	fma.rn.f64 	%fd19, %fd18, %fd17, 0d3EC71DEE62401315;
	fma.rn.f64 	%fd20, %fd19, %fd17, 0d3EFA01997C89EB71;
	fma.rn.f64 	%fd21, %fd20, %fd17, 0d3F2A01A014761F65;
	fma.rn.f64 	%fd22, %fd21, %fd17, 0d3F56C16C1852B7AF;
	fma.rn.f64 	%fd23, %fd22, %fd17, 0d3F81111111122322;
	fma.rn.f64 	%fd24, %fd23, %fd17, 0d3FA55555555502A1;
	fma.rn.f64 	%fd25, %fd24, %fd17, 0d3FC5555555555511;
	fma.rn.f64 	%fd26, %fd25, %fd17, 0d3FE000000000000B;
	fma.rn.f64 	%fd27, %fd26, %fd17, 0d3FF0000000000000;
	fma.rn.f64 	%fd28, %fd27, %fd17, 0d3FF0000000000000;
	{
	.reg .b32 %temp; 
	mov.b64 	{%r2, %temp}, %fd28;
	}
	{
	.reg .b32 %temp; 
	mov.b64 	{%temp, %r3}, %fd28;
	}
	shl.b32 	%r35, %r1, 20;
	add.s32 	%r36, %r35, %r3;
	mov.b64 	%fd56, {%r2, %r36};
	{
	.reg .b32 %temp; 
	mov.b64 	{%temp, %r37}, %fd1;
	}
	mov.b32 	%f3, %r37;
	abs.f32 	%f1, %f3;
	setp.lt.f32 	%p1, %f1, 0f4086232B;
	@%p1 bra 	$L__BB0_3;
	setp.lt.f64 	%p2, %fd1, 0d0000000000000000;
	add.f64 	%fd29, %fd1, 0d7FF0000000000000;
	selp.f64 	%fd56, 0d0000000000000000, %fd29, %p2;
	setp.geu.f32 	%p3, %f1, 0f40874800;
	@%p3 bra 	$L__BB0_3;
	shr.u32 	%r38, %r1, 31;
	add.s32 	%r39, %r1, %r38;
	shr.s32 	%r40, %r39, 1;
	shl.b32 	%r41, %r40, 20;
	add.s32 	%r42, %r3, %r41;
	mov.b64 	%fd30, {%r2, %r42};
	sub.s32 	%r43, %r1, %r40;
	shl.b32 	%r44, %r43, 20;
	add.s32 	%r45, %r44, 1072693248;
	mov.b32 	%r46, 0;
	mov.b64 	%fd31, {%r46, %r45};
	mul.f64 	%fd56, %fd31, %fd30;
$L__BB0_3:
	neg.f64 	%fd32, %fd1;
	fma.rn.f64 	%fd33, %fd1, 0dBFF71547652B82FE, 0d4338000000000000;
	{
	.reg .b32 %temp; 
	mov.b64 	{%r4, %temp}, %fd33;
	}
	mov.f64 	%fd34, 0dC338000000000000;
	add.rn.f64 	%fd35, %fd33, %fd34;
	fma.rn.f64 	%fd36, %fd35, 0dBFE62E42FEFA39EF, %fd32;
	fma.rn.f64 	%fd37, %fd35, 0dBC7ABC9E3B39803F, %fd36;
	fma.rn.f64 	%fd38, %fd37, 0d3E5ADE1569CE2BDF, 0d3E928AF3FCA213EA;
	fma.rn.f64 	%fd39, %fd38, %fd37, 0d3EC71DEE62401315;
	fma.rn.f64 	%fd40, %fd39, %fd37, 0d3EFA01997C89EB71;
	fma.rn.f64 	%fd41, %fd40, %fd37, 0d3F2A01A014761F65;
	fma.rn.f64 	%fd42, %fd41, %fd37, 0d3F56C16C1852B7AF;
	fma.rn.f64 	%fd43, %fd42, %fd37, 0d3F81111111122322;
	fma.rn.f64 	%fd44, %fd43, %fd37, 0d3FA55555555502A1;
	fma.rn.f64 	%fd45, %fd44, %fd37, 0d3FC5555555555511;
	fma.rn.f64 	%fd46, %fd45, %fd37, 0d3FE000000000000B;
	fma.rn.f64 	%fd47, %fd46, %fd37, 0d3FF0000000000000;
	fma.rn.f64 	%fd48, %fd47, %fd37, 0d3FF0000000000000;
	{
	.reg .b32 %temp; 
	mov.b64 	{%r5, %temp}, %fd48;
	}
	{
	.reg .b32 %temp; 
	mov.b64 	{%temp, %r6}, %fd48;
	}
	shl.b32 	%r47, %r4, 20;
	add.s32 	%r48, %r47, %r6;
	mov.b64 	%fd57, {%r5, %r48};
	{
	.reg .b32 %temp; 
	mov.b64 	{%temp, %r49}, %fd32;
	}
	mov.b32 	%f4, %r49;
	abs.f32 	%f2, %f4;
	setp.lt.f32 	%p4, %f2, 0f4086232B;
	@%p4 bra 	$L__BB0_6;
	setp.gt.f64 	%p5, %fd1, 0d0000000000000000;
	mov.f64 	%fd49, 0d7FF0000000000000;
	sub.f64 	%fd50, %fd49, %fd1;
	selp.f64 	%fd57, 0d0000000000000000, %fd50, %p5;
	setp.geu.f32 	%p6, %f2, 0f40874800;
	@%p6 bra 	$L__BB0_6;
	shr.u32 	%r50, %r4, 31;
	add.s32 	%r51, %r4, %r50;
	shr.s32 	%r52, %r51, 1;
	shl.b32 	%r53, %r52, 20;
	add.s32 	%r54, %r6, %r53;
	mov.b64 	%fd51, {%r5, %r54};
	sub.s32 	%r55, %r4, %r52;
	shl.b32 	%r56, %r55, 20;
	add.s32 	%r57, %r56, 1072693248;
	mov.b32 	%r58, 0;
	mov.b64 	%fd52, {%r58, %r57};
	mul.f64 	%fd57, %fd52, %fd51;
$L__BB0_6:
	cvta.to.global.u64 	%rd8, %rd1;
	sub.f64 	%fd53, %fd56, %fd57;
	add.f64 	%fd54, %fd56, %fd57;
	div.rn.f64 	%fd55, %fd53, %fd54;
	mov.u32 	%r59, %ntid.x;
	mov.u32 	%r60, %ctaid.x;
	mov.u32 	%r61, %tid.x;
	mad.lo.s32 	%r62, %r60, %r59, %r61;
	mul.wide.s32 	%rd9, %r62, 8;
	add.s64 	%rd10, %rd8, %rd9;
	st.global.f64 	[%rd10], %fd55;
	ret;

}


// ===== COMPILED SASS (sm_100) =====

	.target	sm_100

	.elftype	@"ET_EXEC"


//--------------------- .note.nv.tkinfo           --------------------------
	.section	.note.nv.tkinfo,"",@"SHT_NOTE"
	.sectionflags	@"SHF_NOTE_NV_TKINFO"
	.tkinfo
        /*0018*/ 	.word	0x00000002
        /*0030*/ 	.string	""
        /*0030*/ 	.string	"ptxas"
        /*0030*/ 	.string	"Cuda compilation tools, release 13.0, V13.0.88"
        /*0030*/ 	.string	"Build cuda_13.0.r13.0/compiler.36424714_0"
        /*0030*/ 	.string	"-arch sm_100 -m 64 "



//--------------------- .note.nv.cuinfo           --------------------------
	.section	.note.nv.cuinfo,"",@"SHT_NOTE"
	.sectionflags	@"SHF_NOTE_NV_CUINFO"
        /*0018*/ 	.short	0x0002
        /*001a*/ 	.short	0x0064
        /*001c*/ 	.short	0x0082
	.zero		2


//--------------------- .nv.info                  --------------------------
	.section	.nv.info,"",@"SHT_CUDA_INFO"
	.align	4


	//----- nvinfo : EIATTR_REGCOUNT
	.align		4
        /*0000*/ 	.byte	0x04, 0x2f
        /*0002*/ 	.short	(.L_10 - .L_9)
	.align		4
.L_9:
        /*0004*/ 	.word	index@(_Z6kernelPdS_)
        /*0008*/ 	.word	0x00000018


	//----- nvinfo : EIATTR_FRAME_SIZE
	.align		4
.L_10:
        /*000c*/ 	.byte	0x04, 0x11
        /*000e*/ 	.short	(.L_12 - .L_11)
	.align		4
.L_11:
        /*0010*/ 	.word	index@($__internal_0_$__cuda_sm20_div_rn_f64_full)
        /*0014*/ 	.word	0x00000000


	//----- nvinfo : EIATTR_FRAME_SIZE
	.align		4
.L_12:
        /*0018*/ 	.byte	0x04, 0x11
        /*001a*/ 	.short	(.L_14 - .L_13)
	.align		4
.L_13:
        /*001c*/ 	.word	index@(_Z6kernelPdS_)
        /*0020*/ 	.word	0x00000000


	//----- nvinfo : EIATTR_MIN_STACK_SIZE
	.align		4
.L_14:
        /*0024*/ 	.byte	0x04, 0x12
        /*0026*/ 	.short	(.L_16 - .L_15)
	.align		4
.L_15:
        /*0028*/ 	.word	index@(_Z6kernelPdS_)
        /*002c*/ 	.word	0x00000000
.L_16:


//--------------------- .nv.compat                --------------------------
	.section	.nv.compat,"",@"SHT_CUDA_COMPAT_INFO"
	.align	4
        /*0000*/ 	.byte	0x02, 0x09, 0x00, 0x00, 0x02, 0x02, 0x01, 0x00, 0x02, 0x05, 0x05, 0x00, 0x03, 0x07, 0x01, 0x01
        /*0010*/ 	.byte	0x02, 0x03, 0x00, 0x00, 0x02, 0x06, 0x01, 0x00, 0x04, 0x0b, 0x08, 0x00, 0x01, 0x00, 0x00, 0x00
        /*0020*/ 	.byte	0x00, 0x00, 0x00, 0x00


//--------------------- .nv.info._Z6kernelPdS_    --------------------------
	.section	.nv.info._Z6kernelPdS_,"",@"SHT_CUDA_INFO"
	.sectionflags	@""
	.align	4


	//----- nvinfo : EIATTR_CUDA_API_VERSION
	.align		4
        /*0000*/ 	.byte	0x04, 0x37
        /*0002*/ 	.short	(.L_18 - .L_17)
.L_17:
        /*0004*/ 	.word	0x00000082


	//----- nvinfo : EIATTR_KPARAM_INFO
	.align		4
.L_18:
        /*0008*/ 	.byte	0x04, 0x17
        /*000a*/ 	.short	(.L_20 - .L_19)
.L_19:
        /*000c*/ 	.word	0x00000000
        /*0010*/ 	.short	0x0001
        /*0012*/ 	.short	0x0008
        /*0014*/ 	.byte	0x00, 0xf5, 0x21, 0x00


	//----- nvinfo : EIATTR_KPARAM_INFO
	.align		4
.L_20:
        /*0018*/ 	.byte	0x04, 0x17
        /*001a*/ 	.short	(.L_22 - .L_21)
.L_21:
        /*001c*/ 	.word	0x00000000
        /*0020*/ 	.short	0x0000
        /*0022*/ 	.short	0x0000
        /*0024*/ 	.byte	0x00, 0xf5, 0x21, 0x00


	//----- nvinfo : EIATTR_SPARSE_MMA_MASK
	.align		4
.L_22:
        /*0028*/ 	.byte	0x03, 0x50
        /*002a*/ 	.short	0x0000


	//----- nvinfo : EIATTR_MAXREG_COUNT
	.align		4
        /*002c*/ 	.byte	0x03, 0x1b
        /*002e*/ 	.short	0x00ff


	//----- nvinfo : EIATTR_MERCURY_ISA_VERSION
	.align		4
        /*0030*/ 	.byte	0x03, 0x5f
        /*0032*/ 	.short	0x0101


	//----- nvinfo : EIATTR_VRC_CTA_INIT_COUNT
	.align		4
        /*0034*/ 	.byte	0x02, 0x4a
	.zero		1
	.zero		1


	//----- nvinfo : EIATTR_EXIT_INSTR_OFFSETS
	.align		4
        /*0038*/ 	.byte	0x04, 0x1c
        /*003a*/ 	.short	(.L_24 - .L_23)


	//   ....[0]....
.L_23:
        /*003c*/ 	.word	0x000009b0


	//----- nvinfo : EIATTR_CRS_STACK_SIZE
	.align		4
.L_24:
        /*0040*/ 	.byte	0x04, 0x1e
        /*0042*/ 	.short	(.L_26 - .L_25)
.L_25:
        /*0044*/ 	.word	0x00000000


	//----- nvinfo : EIATTR_CBANK_PARAM_SIZE
	.align		4
.L_26:
        /*0048*/ 	.byte	0x03, 0x19
        /*004a*/ 	.short	0x0010


	//----- nvinfo : EIATTR_PARAM_CBANK
	.align		4
        /*004c*/ 	.byte	0x04, 0x0a
        /*004e*/ 	.short	(.L_28 - .L_27)
	.align		4
.L_27:
        /*0050*/ 	.word	index@(.nv.constant0._Z6kernelPdS_)
        /*0054*/ 	.short	0x0380
        /*0056*/ 	.short	0x0010


	//----- nvinfo : EIATTR_SW_WAR
	.align		4
.L_28:
        /*0058*/ 	.byte	0x04, 0x36
        /*005a*/ 	.short	(.L_30 - .L_29)
.L_29:
        /*005c*/ 	.word	0x00000008
.L_30:


//--------------------- .nv.callgraph             --------------------------
	.section	.nv.callgraph,"",@"SHT_CUDA_CALLGRAPH"
	.align	4
	.sectionentsize	8
	.align		4
        /*0000*/ 	.word	0x00000000
	.align		4
        /*0004*/ 	.word	0xffffffff
	.align		4
        /*0008*/ 	.word	0x00000000
	.align		4
        /*000c*/ 	.word	0xfffffffe
	.align		4
        /*0010*/ 	.word	0x00000000
	.align		4
        /*0014*/ 	.word	0xfffffffd
	.align		4
        /*0018*/ 	.word	0x00000000
	.align		4
        /*001c*/ 	.word	0xfffffffc


//--------------------- .nv.constant4             --------------------------
	.section	.nv.constant4,"a",@progbits
	.align	8
	.align		8
.nv.constant4:
        /*0000*/ 	.dword	precalc_xorwow_matrix
	.align		8
        /*0008*/ 	.dword	precalc_xorwow_offset_matrix
	.align		8
        /*0010*/ 	.dword	mrg32k3aM1
	.align		8
        /*0018*/ 	.dword	mrg32k3aM2
	.align		8
        /*0020*/ 	.dword	mrg32k3aM1SubSeq
	.align		8
        /*0028*/ 	.dword	mrg32k3aM2SubSeq
	.align		8
        /*0030*/ 	.dword	mrg32k3aM1Seq
	.align		8
        /*0038*/ 	.dword	mrg32k3aM2Seq


//--------------------- .nv.constant3             --------------------------
	.section	.nv.constant3,"a",@progbits
	.align	8
.nv.constant3:
	.type		__cr_lgamma_table,@object
	.size		__cr_lgamma_table,(.L_8 - __cr_lgamma_table)
__cr_lgamma_table:
        /*0000*/ 	.byte	0x00, 0x00, 0x00, 0x00, 0x00, 0x00, 0x00, 0x00, 0x00, 0x00, 0x00, 0x00, 0x00, 0x00, 0x00, 0x00
        /*0010*/ 	.byte	0xef, 0x39, 0xfa, 0xfe, 0x42, 0x2e, 0xe6, 0x3f, 0x02, 0x20, 0x2a, 0xfa, 0x0b, 0xab, 0xfc, 0x3f
        /*0020*/ 	.byte	0xf9, 0x2c, 0x92, 0x7c, 0xa7, 0x6c, 0x09, 0x40, 0xc9, 0x79, 0x44, 0x3c, 0x64, 0x26, 0x13, 0x40
        /*0030*/ 	.byte	0xca, 0x01, 0xcf, 0x3a, 0x27, 0x51, 0x1a, 0x40, 0x30, 0xcc, 0x2d, 0xf3, 0xe1, 0x0c, 0x21, 0x40
        /*0040*/ 	.byte	0x0d, 0xb7, 0xfc, 0x82, 0x8e, 0x35, 0x25, 0x40
.L_8:


//--------------------- .text._Z6kernelPdS_       --------------------------
	.section	.text._Z6kernelPdS_,"ax",@progbits
	.align	128
        .global         _Z6kernelPdS_
        .type           _Z6kernelPdS_,@function
        .size           _Z6kernelPdS_,(.L_x_9 - _Z6kernelPdS_)
        .other          _Z6kernelPdS_,@"STO_CUDA_ENTRY STV_DEFAULT"
_Z6kernelPdS_:
.text._Z6kernelPdS_:
[----:B------:R-:W-:Y:S08]  /*0000*/  LDC R1, c[0x0][0x37c] ;  /* 0x0000df00ff017b82 */ /* 0x000ff00000000800 */
[----:B------:R-:W0:Y:S01]  /*0010*/  LDC.64 R2, c[0x0][0x388] ;  /* 0x0000e200ff027b82 */ /* 0x000e220000000a00 */
[----:B------:R-:W0:Y:S02]  /*0020*/  LDCU.64 UR4, c[0x0][0x358] ;  /* 0x00006b00ff0477ac */ /* 0x000e240008000a00 */
[----:B0-----:R-:W2:Y:S01]  /*0030*/  LDG.E.64 R2, desc[UR4][R2.64] ;  /* 0x0000000402027981 */ /* 0x001ea2000c1e1b00 */
[----:B------:R-:W-:Y:S01]  /*0040*/  UMOV UR6, 0xfefa39ef ;  /* 0xfefa39ef00067882 */ /* 0x000fe20000000000 */
[----:B------:R-:W-:Y:S01]  /*0050*/  UMOV UR7, 0x3fe62e42 ;  /* 0x3fe62e4200077882 */ /* 0x000fe20000000000 */
[----:B--2---:R-:W0:Y:S02]  /*0060*/  F2I.U64.F64.TRUNC R4, R2 ;  /* 0x0000000200047311 */ /* 0x004e24000030d800 */
[----:B0-----:R-:W-:-:S02]  /*0070*/  LOP3.LUT R0, R4, 0xaad26b49, RZ, 0x3c, !PT ;  /* 0xaad26b4904007812 */ /* 0x001fc400078e3cff */
[----:B------:R-:W-:-:S03]  /*0080*/  LOP3.LUT R5, R5, 0xf7dcefdd, RZ, 0x3c, !PT ;  /* 0xf7dcefdd05057812 */ /* 0x000fc600078e3cff */
[----:B------:R-:W-:-:S04]  /*0090*/  IMAD R0, R0, 0x4182bed5, RZ ;  /* 0x4182bed500007824 */ /* 0x000fc800078e02ff */
[C---:B------:R-:W-:Y:S02]  /*00a0*/  VIADD R4, R0.reuse, 0x75bcd15 ;  /* 0x075bcd1500047836 */ /* 0x040fe40000000000 */
[----:B------:R-:W-:Y:S02]  /*00b0*/  VIADD R6, R0, 0x583f19 ;  /* 0x00583f1900067836 */ /* 0x000fe40000000000 */
[----:B------:R-:W-:Y:S01]  /*00c0*/  IMAD R5, R5, -0x658354e5, R0 ;  /* 0x9a7cab1b05057824 */ /* 0x000fe200078e0200 */
[----:B------:R-:W-:Y:S01]  /*00d0*/  SHF.R.U32.HI R7, RZ, 0x2, R4 ;  /* 0x00000002ff077819 */ /* 0x000fe20000011604 */
[----:B------:R-:W-:-:S03]  /*00e0*/  IMAD.SHL.U32 R9, R6, 0x10, RZ ;  /* 0x0000001006097824 */ /* 0x000fc600078e00ff */
[----:B------:R-:W-:Y:S02]  /*00f0*/  LOP3.LUT R7, R7, R4, RZ, 0x3c, !PT ;  /* 0x0000000407077212 */ /* 0x000fe400078e3cff */
[----:B------:R-:W-:-:S03]  /*0100*/  LOP3.LUT R4, R0, 0x159a55e5, RZ, 0x3c, !PT ;  /* 0x159a55e500047812 */ /* 0x000fc600078e3cff */
[----:B------:R-:W-:Y:S01]  /*0110*/  IMAD.SHL.U32 R8, R7, 0x2, RZ ;  /* 0x0000000207087824 */ /* 0x000fe200078e00ff */
[----:B------:R-:W-:-:S04]  /*0120*/  SHF.R.U32.HI R11, RZ, 0x2, R4 ;  /* 0x00000002ff0b7819 */ /* 0x000fc80000011604 */
[----:B------:R-:W-:Y:S02]  /*0130*/  LOP3.LUT R8, R6, R9, R8, 0x96, !PT ;  /* 0x0000000906087212 */ /* 0x000fe400078e9608 */
[----:B------:R-:W-:Y:S01]  /*0140*/  LOP3.LUT R11, R11, 0x159a55e5, R0, 0x96, !PT ;  /* 0x159a55e50b0b7812 */ /* 0x000fe200078e9600 */
[----:B------:R-:W-:Y:S01]  /*0150*/  VIADD R0, R5, 0x64f0c9 ;  /* 0x0064f0c905007836 */ /* 0x000fe20000000000 */
[----:B------:R-:W-:-:S03]  /*0160*/  LOP3.LUT R7, R8, R7, RZ, 0x3c, !PT ;  /* 0x0000000708077212 */ /* 0x000fc600078e3cff */
[----:B------:R-:W-:Y:S02]  /*0170*/  IMAD.SHL.U32 R6, R11, 0x2, RZ ;  /* 0x000000020b067824 */ /* 0x000fe400078e00ff */
[----:B------:R-:W-:-:S05]  /*0180*/  IMAD.SHL.U32 R4, R7, 0x10, RZ ;  /* 0x0000001007047824 */ /* 0x000fca00078e00ff */
[----:B------:R-:W-:Y:S01]  /*0190*/  LOP3.LUT R4, R11, R6, R4, 0x96, !PT ;  /* 0x000000060b047212 */ /* 0x000fe200078e9604 */
[----:B------:R-:W-:-:S03]  /*01a0*/  IMAD.MOV.U32 R6, RZ, RZ, 0x0 ;  /* 0x00000000ff067424 */ /* 0x000fc600078e00ff */
[----:B------:R-:W-:Y:S02]  /*01b0*/  LOP3.LUT R5, R4, R7, RZ, 0x3c, !PT ;  /* 0x0000000704057212 */ /* 0x000fe400078e3cff */
[C---:B------:R-:W-:Y:S02]  /*01c0*/  IADD3 R7, PT, PT, R0.reuse, 0x587c5, R7 ;  /* 0x000587c500077810 */ /* 0x040fe40007ffe007 */
[----:B------:R-:W-:-:S05]  /*01d0*/  IADD3 R5, PT, PT, R0, 0xb0f8a, R5 ;  /* 0x000b0f8a00057810 */ /* 0x000fca0007ffe005 */
[----:B------:R-:W-:-:S04]  /*01e0*/  IMAD.WIDE.U32 R4, R5, 0x200000, RZ ;  /* 0x0020000005047825 */ /* 0x000fc800078e00ff */
[----:B------:R-:W-:Y:S01]  /*01f0*/  IMAD.MOV.U32 R9, RZ, RZ, R5 ;  /* 0x000000ffff097224 */ /* 0x000fe200078e0005 */
[----:B------:R-:W-:Y:S01]  /*0200*/  LOP3.LUT R8, R4, R7, RZ, 0x3c, !PT ;  /* 0x0000000704087212 */ /* 0x000fe200078e3cff */
[----:B------:R-:W-:-:S03]  /*0210*/  IMAD.MOV.U32 R7, RZ, RZ, 0x3ca00000 ;  /* 0x3ca00000ff077424 */ /* 0x000fc600078e00ff */
[----:B------:R-:W0:Y:S03]  /*0220*/  I2F.F64.U64 R4, R8 ;  /* 0x0000000800047312 */ /* 0x000e260000301800 */
[----:B0-----:R-:W-:Y:S01]  /*0230*/  DFMA R4, R4, R6, 5.5511151231257827021e-17 ;  /* 0x3c9000000404742b */ /* 0x001fe20000000006 */
[----:B------:R-:W-:Y:S02]  /*0240*/  IMAD.MOV.U32 R6, RZ, RZ, 0x652b82fe ;  /* 0x652b82feff067424 */ /* 0x000fe400078e00ff */
[----:B------:R-:W-:-:S05]  /*0250*/  IMAD.MOV.U32 R7, RZ, RZ, 0x3ff71547 ;  /* 0x3ff71547ff077424 */ /* 0x000fca00078e00ff */
[----:B------:R-:W-:Y:S01]  /*0260*/  DFMA R2, R2, R4, 1 ;  /* 0x3ff000000202742b */ /* 0x000fe20000000004 */
[----:B------:R-:W-:Y:S02]  /*0270*/  IMAD.MOV.U32 R4, RZ, RZ, 0x652b82fe ;  /* 0x652b82feff047424 */ /* 0x000fe400078e00ff */
[----:B------:R-:W-:-:S05]  /*0280*/  IMAD.MOV.U32 R5, RZ, RZ, 0x3ff71547 ;  /* 0x3ff71547ff057424 */ /* 0x000fca00078e00ff */
[C---:B------:R-:W-:Y:S02]  /*0290*/  DFMA R6, R2.reuse, -R6, 6.75539944105574400000e+15 ;  /* 0x433800000206742b */ /* 0x040fe40000000806 */
[----:B------:R-:W-:Y:S01]  /*02a0*/  DFMA R4, R2, R4, 6.75539944105574400000e+15 ;  /* 0x433800000204742b */ /* 0x000fe20000000004 */
[----:B------:R-:W-:Y:S01]  /*02b0*/  FSETP.GEU.AND P1, PT, |R3|, 4.1917929649353027344, PT ;  /* 0x4086232b0300780b */ /* 0x000fe20003f2e200 */
[----:B------:R-:W-:-:S04]  /*02c0*/  DADD R18, -RZ, -R2 ;  /* 0x00000000ff127229 */ /* 0x000fc80000000902 */
[----:B------:R-:W-:Y:S02]  /*02d0*/  DADD R12, R6, -6.75539944105574400000e+15 ;  /* 0xc3380000060c7429 */ /* 0x000fe40000000000 */
[----:B------:R-:W-:-:S04]  /*02e0*/  DADD R10, R4, -6.75539944105574400000e+15 ;  /* 0xc3380000040a7429 */ /* 0x000fc80000000000 */
[----:B------:R-:W-:Y:S02]  /*02f0*/  FSETP.GEU.AND P0, PT, |R19|, 4.1917929649353027344, PT ;  /* 0x4086232b1300780b */ /* 0x000fe40003f0e200 */
[--C-:B------:R-:W-:Y:S02]  /*0300*/  DFMA R14, R12, -UR6, -R2.reuse ;  /* 0x800000060c0e7c2b */ /* 0x100fe40008000802 */
[----:B------:R-:W-:Y:S01]  /*0310*/  DFMA R8, R10, -UR6, R2 ;  /* 0x800000060a087c2b */ /* 0x000fe20008000002 */
[----:B------:R-:W-:Y:S01]  /*0320*/  UMOV UR6, 0x3b39803f ;  /* 0x3b39803f00067882 */ /* 0x000fe20000000000 */
[----:B------:R-:W-:-:S06]  /*0330*/  UMOV UR7, 0x3c7abc9e ;  /* 0x3c7abc9e00077882 */ /* 0x000fcc0000000000 */
[----:B------:R-:W-:Y:S02]  /*0340*/  DFMA R10, R10, -UR6, R8 ;  /* 0x800000060a0a7c2b */ /* 0x000fe40008000008 */
[----:B------:R-:W-:Y:S01]  /*0350*/  DFMA R8, R12, -UR6, R14 ;  /* 0x800000060c087c2b */ /* 0x000fe2000800000e */
[----:B------:R-:W-:Y:S01]  /*0360*/  UMOV UR6, 0x69ce2bdf ;  /* 0x69ce2bdf00067882 */ /* 0x000fe20000000000 */
[----:B------:R-:W-:Y:S01]  /*0370*/  IMAD.MOV.U32 R14, RZ, RZ, -0x35dec16 ;  /* 0xfca213eaff0e7424 */ /* 0x000fe200078e00ff */
[----:B------:R-:W-:Y:S01]  /*0380*/  UMOV UR7, 0x3e5ade15 ;  /* 0x3e5ade1500077882 */ /* 0x000fe20000000000 */
[----:B------:R-:W-:-:S06]  /*0390*/  IMAD.MOV.U32 R15, RZ, RZ, 0x3e928af3 ;  /* 0x3e928af3ff0f7424 */ /* 0x000fcc00078e00ff */
[--C-:B------:R-:W-:Y:S02]  /*03a0*/  DFMA R12, R10, UR6, R14.reuse ;  /* 0x000000060a0c7c2b */ /* 0x100fe4000800000e */
[----:B------:R-:W-:Y:S01]  /*03b0*/  DFMA R14, R8, UR6, R14 ;  /* 0x00000006080e7c2b */ /* 0x000fe2000800000e */
[----:B------:R-:W-:Y:S01]  /*03c0*/  UMOV UR6, 0x62401315 ;  /* 0x6240131500067882 */ /* 0x000fe20000000000 */
[----:B------:R-:W-:-:S04]  /*03d0*/  UMOV UR7, 0x3ec71dee ;  /* 0x3ec71dee00077882 */ /* 0x000fc80000000000 */
[----:B------:R-:W-:Y:S02]  /*03e0*/  DFMA R12, R10, R12, UR6 ;  /* 0x000000060a0c7e2b */ /* 0x000fe4000800000c */
[----:B------:R-:W-:Y:S01]  /*03f0*/  DFMA R14, R8, R14, UR6 ;  /* 0x00000006080e7e2b */ /* 0x000fe2000800000e */
        /* <DEDUP_REMOVED lines=27> */
[----:B------:R-:W-:-:S06]  /*05b0*/  DFMA R14, R8, R14, UR6 ;  /* 0x00000006080e7e2b */ /* 0x000fcc000800000e */
[----:B------:R-:W-:Y:S02]  /*05c0*/  DFMA R12, R10, R12, 1 ;  /* 0x3ff000000a0c742b */ /* 0x000fe4000000000c */
[----:B------:R-:W-:-:S06]  /*05d0*/  DFMA R16, R8, R14, 1 ;  /* 0x3ff000000810742b */ /* 0x000fcc000000000e */
[----:B------:R-:W-:Y:S02]  /*05e0*/  DFMA R14, R10, R12, 1 ;  /* 0x3ff000000a0e742b */ /* 0x000fe4000000000c */
[----:B------:R-:W-:-:S08]  /*05f0*/  DFMA R12, R8, R16, 1 ;  /* 0x3ff00000080c742b */ /* 0x000fd00000000010 */
[----:B------:R-:W-:Y:S02]  /*0600*/  IMAD R11, R4, 0x100000, R15 ;  /* 0x00100000040b7824 */ /* 0x000fe400078e020f */
[----:B------:R-:W-:Y:S02]  /*0610*/  IMAD R9, R6, 0x100000, R13 ;  /* 0x0010000006097824 */ /* 0x000fe400078e020d */
[----:B------:R-:W-:Y:S02]  /*0620*/  IMAD.MOV.U32 R10, RZ, RZ, R14 ;  /* 0x000000ffff0a7224 */ /* 0x000fe400078e000e */
[----:B------:R-:W-:Y:S01]  /*0630*/  IMAD.MOV.U32 R8, RZ, RZ, R12 ;  /* 0x000000ffff087224 */ /* 0x000fe200078e000c */
[----:B------:R-:W-:Y:S06]  /*0640*/  @!P1 BRA `(.L_x_0) ;  /* 0x0000000000349947 */ /* 0x000fec0003800000 */
[----:B------:R-:W-:Y:S01]  /*0650*/  FSETP.GEU.AND P2, PT, |R3|, 4.2275390625, PT ;  /* 0x408748000300780b */ /* 0x000fe20003f4e200 */
[C---:B------:R-:W-:Y:S02]  /*0660*/  DADD R10, R2.reuse, +INF ;  /* 0x7ff00000020a7429 */ /* 0x040fe40000000000 */
[----:B------:R-:W-:-:S08]  /*0670*/  DSETP.GEU.AND P1, PT, R2, RZ, PT ;  /* 0x000000ff0200722a */ /* 0x000fd00003f2e000 */
[----:B------:R-:W-:Y:S02]  /*0680*/  FSEL R10, R10, RZ, P1 ;  /* 0x000000ff0a0a7208 */ /* 0x000fe40000800000 */
[----:B------:R-:W-:Y:S01]  /*0690*/  FSEL R11, R11, RZ, P1 ;  /* 0x000000ff0b0b7208 */ /* 0x000fe20000800000 */
[----:B------:R-:W-:Y:S06]  /*06a0*/  @P2 BRA `(.L_x_0) ;  /* 0x00000000001c2947 */ /* 0x000fec0003800000 */
[----:B------:R-:W-:Y:S01]  /*06b0*/  LEA.HI R0, R4, R4, RZ, 0x1 ;  /* 0x0000000404007211 */ /* 0x000fe200078f08ff */
[----:B------:R-:W-:-:S03]  /*06c0*/  IMAD.MOV.U32 R10, RZ, RZ, RZ ;  /* 0x000000ffff0a7224 */ /* 0x000fc600078e00ff */
[----:B------:R-:W-:-:S05]  /*06d0*/  SHF.R.S32.HI R5, RZ, 0x1, R0 ;  /* 0x00000001ff057819 */ /* 0x000fca0000011400 */
[----:B------:R-:W-:Y:S02]  /*06e0*/  IMAD.IADD R4, R4, 0x1, -R5 ;  /* 0x0000000104047824 */ /* 0x000fe400078e0a05 */
[----:B------:R-:W-:-:S03]  /*06f0*/  IMAD R15, R5, 0x100000, R15 ;  /* 0x00100000050f7824 */ /* 0x000fc600078e020f */
[----:B------:R-:W-:-:S06]  /*0700*/  LEA R11, R4, 0x3ff00000, 0x14 ;  /* 0x3ff00000040b7811 */ /* 0x000fcc00078ea0ff */
[----:B------:R-:W-:-:S11]  /*0710*/  DMUL R10, R14, R10 ;  /* 0x0000000a0e0a7228 */ /* 0x000fd60000000000 */
.L_x_0:
[----:B------:R-:W-:Y:S05]  /*0720*/  @!P0 BRA `(.L_x_1) ;  /* 0x0000000000348947 */ /* 0x000fea0003800000 */
[----:B------:R-:W-:Y:S01]  /*0730*/  FSETP.GEU.AND P1, PT, |R19|, 4.2275390625, PT ;  /* 0x408748001300780b */ /* 0x000fe20003f2e200 */
[C---:B------:R-:W-:Y:S02]  /*0740*/  DADD R4, -R2.reuse, +INF ;  /* 0x7ff0000002047429 */ /* 0x040fe40000000100 */
[----:B------:R-:W-:-:S08]  /*0750*/  DSETP.GT.AND P0, PT, R2, RZ, PT ;  /* 0x000000ff0200722a */ /* 0x000fd00003f04000 */
[----:B------:R-:W-:Y:S02]  /*0760*/  FSEL R8, R4, RZ, !P0 ;  /* 0x000000ff04087208 */ /* 0x000fe40004000000 */
[----:B------:R-:W-:Y:S01]  /*0770*/  FSEL R9, R5, RZ, !P0 ;  /* 0x000000ff05097208 */ /* 0x000fe20004000000 */
        /* <DEDUP_REMOVED lines=8> */
.L_x_1:
[C-C-:B------:R-:W-:Y:S01]  /*0800*/  DADD R4, R8.reuse, R10.reuse ;  /* 0x0000000008047229 */ /* 0x140fe2000000000a */
[----:B------:R-:W-:Y:S01]  /*0810*/  IMAD.MOV.U32 R2, RZ, RZ, 0x1 ;  /* 0x00000001ff027424 */ /* 0x000fe200078e00ff */
[----:B------:R-:W-:-:S04]  /*0820*/  DADD R8, -R8, R10 ;  /* 0x0000000008087229 */ /* 0x000fc8000000010a */
[----:B------:R-:W0:Y:S06]  /*0830*/  MUFU.RCP64H R3, R5 ;  /* 0x0000000500037308 */ /* 0x000e2c0000001800 */
[----:B------:R-:W-:Y:S01]  /*0840*/  FSETP.GEU.AND P1, PT, |R9|, 6.5827683646048100446e-37, PT ;  /* 0x036000000900780b */ /* 0x000fe20003f2e200 */
[----:B0-----:R-:W-:-:S08]  /*0850*/  DFMA R6, -R4, R2, 1 ;  /* 0x3ff000000406742b */ /* 0x001fd00000000102 */
[----:B------:R-:W-:-:S08]  /*0860*/  DFMA R6, R6, R6, R6 ;  /* 0x000000060606722b */ /* 0x000fd00000000006 */
[----:B------:R-:W-:-:S08]  /*0870*/  DFMA R6, R2, R6, R2 ;  /* 0x000000060206722b */ /* 0x000fd00000000002 */
[----:B------:R-:W-:-:S08]  /*0880*/  DFMA R2, -R4, R6, 1 ;  /* 0x3ff000000402742b */ /* 0x000fd00000000106 */
[----:B------:R-:W-:-:S08]  /*0890*/  DFMA R2, R6, R2, R6 ;  /* 0x000000020602722b */ /* 0x000fd00000000006 */
[----:B------:R-:W-:-:S08]  /*08a0*/  DMUL R6, R8, R2 ;  /* 0x0000000208067228 */ /* 0x000fd00000000000 */
[----:B------:R-:W-:-:S08]  /*08b0*/  DFMA R10, -R4, R6, R8 ;  /* 0x00000006040a722b */ /* 0x000fd00000000108 */
[----:B------:R-:W-:-:S10]  /*08c0*/  DFMA R2, R2, R10, R6 ;  /* 0x0000000a0202722b */ /* 0x000fd40000000006 */
[----:B------:R-:W-:-:S05]  /*08d0*/  FFMA R0, RZ, R5, R3 ;  /* 0x00000005ff007223 */ /* 0x000fca0000000003 */
[----:B------:R-:W-:-:S13]  /*08e0*/  FSETP.GT.AND P0, PT, |R0|, 1.469367938527859385e-39, PT ;  /* 0x001000000000780b */ /* 0x000fda0003f04200 */
[----:B------:R-:W-:Y:S05]  /*08f0*/  @P0 BRA P1, `(.L_x_2) ;  /* 0x0000000000100947 */ /* 0x000fea0000800000 */
[----:B------:R-:W-:-:S07]  /*0900*/  MOV R0, 0x920 ;  /* 0x0000092000007802 */ /* 0x000fce0000000f00 */
[----:B------:R-:W-:Y:S05]  /*0910*/  CALL.REL.NOINC `($__internal_0_$__cuda_sm20_div_rn_f64_full) ;  /* 0x0000000000287944 */ /* 0x000fea0003c00000 */
[----:B------:R-:W-:Y:S02]  /*0920*/  IMAD.MOV.U32 R2, RZ, RZ, R12 ;  /* 0x000000ffff027224 */ /* 0x000fe400078e000c */
[----:B------:R-:W-:-:S07]  /*0930*/  IMAD.MOV.U32 R3, RZ, RZ, R13 ;  /* 0x000000ffff037224 */ /* 0x000fce00078e000d */
.L_x_2:
[----:B------:R-:W0:Y:S01]  /*0940*/  S2R R7, SR_CTAID.X ;  /* 0x0000000000077919 */ /* 0x000e220000002500 */
[----:B------:R-:W1:Y:S01]  /*0950*/  LDC.64 R4, c[0x0][0x380] ;  /* 0x0000e000ff047b82 */ /* 0x000e620000000a00 */
[----:B------:R-:W0:Y:S01]  /*0960*/  LDCU UR6, c[0x0][0x360] ;  /* 0x00006c00ff0677ac */ /* 0x000e220008000800 */
[----:B------:R-:W0:Y:S02]  /*0970*/  S2R R0, SR_TID.X ;  /* 0x0000000000007919 */ /* 0x000e240000002100 */
[----:B0-----:R-:W-:-:S04]  /*0980*/  IMAD R7, R7, UR6, R0 ;  /* 0x0000000607077c24 */ /* 0x001fc8000f8e0200 */
[----:B-1----:R-:W-:-:S05]  /*0990*/  IMAD.WIDE R4, R7, 0x8, R4 ;  /* 0x0000000807047825 */ /* 0x002fca00078e0204 */
[----:B------:R-:W-:Y:S01]  /*09a0*/  STG.E.64 desc[UR4][R4.64], R2 ;  /* 0x0000000204007986 */ /* 0x000fe2000c101b04 */
[----:B------:R-:W-:Y:S05]  /*09b0*/  EXIT ;  /* 0x000000000000794d */ /* 0x000fea0003800000 */
        .weak           $__internal_0_$__cuda_sm20_div_rn_f64_full
        .type           $__internal_0_$__cuda_sm20_div_rn_f64_full,@function
        .size           $__internal_0_$__cuda_sm20_div_rn_f64_full,(.L_x_9 - $__internal_0_$__cuda_sm20_div_rn_f64_full)
$__internal_0_$__cuda_sm20_div_rn_f64_full:
[C---:B------:R-:W-:Y:S01]  /*09c0*/  FSETP.GEU.AND P0, PT, |R5|.reuse, 1.469367938527859385e-39, PT ;  /* 0x001000000500780b */ /* 0x040fe20003f0e200 */
[----:B------:R-:W-:Y:S01]  /*09d0*/  IMAD.MOV.U32 R6, RZ, RZ, 0x1 ;  /* 0x00000001ff067424 */ /* 0x000fe200078e00ff */
[C---:B------:R-:W-:Y:S01]  /*09e0*/  LOP3.LUT R2, R5.reuse, 0x800fffff, RZ, 0xc0, !PT ;  /* 0x800fffff05027812 */ /* 0x040fe200078ec0ff */
[----:B------:R-:W-:Y:S01]  /*09f0*/  IMAD.MOV.U32 R13, RZ, RZ, 0x1ca00000 ;  /* 0x1ca00000ff0d7424 */ /* 0x000fe200078e00ff */
[----:B------:R-:W-:Y:S02]  /*0a00*/  LOP3.LUT R18, R5, 0x7ff00000, RZ, 0xc0, !PT ;  /* 0x7ff0000005127812 */ /* 0x000fe400078ec0ff */
[----:B------:R-:W-:Y:S01]  /*0a10*/  LOP3.LUT R3, R2, 0x3ff00000, RZ, 0xfc, !PT ;  /* 0x3ff0000002037812 */ /* 0x000fe200078efcff */
[----:B------:R-:W-:Y:S01]  /*0a20*/  IMAD.MOV.U32 R2, RZ, RZ, R4 ;  /* 0x000000ffff027224 */ /* 0x000fe200078e0004 */
[----:B------:R-:W-:-:S04]  /*0a30*/  LOP3.LUT R12, R9, 0x7ff00000, RZ, 0xc0, !PT ;  /* 0x7ff00000090c7812 */ /* 0x000fc800078ec0ff */
[----:B------:R-:W-:Y:S01]  /*0a40*/  ISETP.GE.U32.AND P1, PT, R12, R18, PT ;  /* 0x000000120c00720c */ /* 0x000fe20003f26070 */
[----:B------:R-:W-:Y:S01]  /*0a50*/  @!P0 DMUL R2, R4, 8.98846567431157953865e+307 ;  /* 0x7fe0000004028828 */ /* 0x000fe20000000000 */
[----:B------:R-:W-:-:S05]  /*0a60*/  IMAD.MOV.U32 R19, RZ, RZ, R12 ;  /* 0x000000ffff137224 */ /* 0x000fca00078e000c */
[----:B------:R-:W0:Y:S02]  /*0a70*/  MUFU.RCP64H R7, R3 ;  /* 0x0000000300077308 */ /* 0x000e240000001800 */
[----:B0-----:R-:W-:-:S08]  /*0a80*/  DFMA R10, R6, -R2, 1 ;  /* 0x3ff00000060a742b */ /* 0x001fd00000000802 */
[----:B------:R-:W-:-:S08]  /*0a90*/  DFMA R10, R10, R10, R10 ;  /* 0x0000000a0a0a722b */ /* 0x000fd0000000000a */
[----:B------:R-:W-:Y:S01]  /*0aa0*/  DFMA R10, R6, R10, R6 ;  /* 0x0000000a060a722b */ /* 0x000fe20000000006 */
[----:B------:R-:W-:Y:S01]  /*0ab0*/  SEL R7, R13, 0x63400000, !P1 ;  /* 0x634000000d077807 */ /* 0x000fe20004800000 */
[----:B------:R-:W-:Y:S01]  /*0ac0*/  IMAD.MOV.U32 R6, RZ, RZ, R8 ;  /* 0x000000ffff067224 */ /* 0x000fe200078e0008 */
[----:B------:R-:W-:Y:S02]  /*0ad0*/  FSETP.GEU.AND P1, PT, |R9|, 1.469367938527859385e-39, PT ;  /* 0x001000000900780b */ /* 0x000fe40003f2e200 */
[----:B------:R-:W-:-:S03]  /*0ae0*/  LOP3.LUT R7, R7, 0x800fffff, R9, 0xf8, !PT ;  /* 0x800fffff07077812 */ /* 0x000fc600078ef809 */
[----:B------:R-:W-:-:S08]  /*0af0*/  DFMA R14, R10, -R2, 1 ;  /* 0x3ff000000a0e742b */ /* 0x000fd00000000802 */
[----:B------:R-:W-:Y:S01]  /*0b00*/  DFMA R10, R10, R14, R10 ;  /* 0x0000000e0a0a722b */ /* 0x000fe2000000000a */
[----:B------:R-:W-:Y:S10]  /*0b10*/  @P1 BRA `(.L_x_3) ;  /* 0x0000000000201947 */ /* 0x000ff40003800000 */
[----:B------:R-:W-:Y:S01]  /*0b20*/  LOP3.LUT R15, R5, 0x7ff00000, RZ, 0xc0, !PT ;  /* 0x7ff00000050f7812 */ /* 0x000fe200078ec0ff */
[----:B------:R-:W-:-:S03]  /*0b30*/  IMAD.MOV.U32 R14, RZ, RZ, RZ ;  /* 0x000000ffff0e7224 */ /* 0x000fc600078e00ff */
[----:B------:R-:W-:-:S04]  /*0b40*/  ISETP.GE.U32.AND P1, PT, R12, R15, PT ;  /* 0x0000000f0c00720c */ /* 0x000fc80003f26070 */
[----:B------:R-:W-:-:S04]  /*0b50*/  SEL R15, R13, 0x63400000, !P1 ;  /* 0x634000000d0f7807 */ /* 0x000fc80004800000 */
[----:B------:R-:W-:-:S04]  /*0b60*/  LOP3.LUT R15, R15, 0x80000000, R9, 0xf8, !PT ;  /* 0x800000000f0f7812 */ /* 0x000fc800078ef809 */
[----:B------:R-:W-:-:S06]  /*0b70*/  LOP3.LUT R15, R15, 0x100000, RZ, 0xfc, !PT ;  /* 0x001000000f0f7812 */ /* 0x000fcc00078efcff */
[----:B------:R-:W-:-:S10]  /*0b80*/  DFMA R6, R6, 2, -R14 ;  /* 0x400000000606782b */ /* 0x000fd4000000080e */
[----:B------:R-:W-:-:S07]  /*0b90*/  LOP3.LUT R19, R7, 0x7ff00000, RZ, 0xc0, !PT ;  /* 0x7ff0000007137812 */ /* 0x000fce00078ec0ff */
.L_x_3:
[----:B------:R-:W-:Y:S01]  /*0ba0*/  @!P0 LOP3.LUT R18, R3, 0x7ff00000, RZ, 0xc0, !PT ;  /* 0x7ff0000003128812 */ /* 0x000fe200078ec0ff */
[----:B------:R-:W-:Y:S01]  /*0bb0*/  VIADD R20, R19, 0xffffffff ;  /* 0xffffffff13147836 */ /* 0x000fe20000000000 */
[----:B------:R-:W-:-:S03]  /*0bc0*/  DMUL R14, R10, R6 ;  /* 0x000000060a0e7228 */ /* 0x000fc60000000000 */
[----:B------:R-:W-:Y:S01]  /*0bd0*/  VIADD R21, R18, 0xffffffff ;  /* 0xffffffff12157836 */ /* 0x000fe20000000000 */
[----:B------:R-:W-:-:S04]  /*0be0*/  ISETP.GT.U32.AND P0, PT, R20, 0x7feffffe, PT ;  /* 0x7feffffe1400780c */ /* 0x000fc80003f04070 */
[----:B------:R-:W-:Y:S01]  /*0bf0*/  ISETP.GT.U32.OR P0, PT, R21, 0x7feffffe, P0 ;  /* 0x7feffffe1500780c */ /* 0x000fe20000704470 */
[----:B------:R-:W-:-:S08]  /*0c00*/  DFMA R16, R14, -R2, R6 ;  /* 0x800000020e10722b */ /* 0x000fd00000000006 */
[----:B------:R-:W-:-:S04]  /*0c10*/  DFMA R10, R10, R16, R14 ;  /* 0x000000100a0a722b */ /* 0x000fc8000000000e */
[----:B------:R-:W-:Y:S07]  /*0c20*/  @P0 BRA `(.L_x_4) ;  /* 0x00000000006c0947 */ /* 0x000fee0003800000 */
[----:B------:R-:W-:-:S04]  /*0c30*/  LOP3.LUT R9, R5, 0x7ff00000, RZ, 0xc0, !PT ;  /* 0x7ff0000005097812 */ /* 0x000fc800078ec0ff */
[CC--:B------:R-:W-:Y:S02]  /*0c40*/  VIADDMNMX R8, R12.reuse, -R9.reuse, 0xb9600000, !PT ;  /* 0xb96000000c087446 */ /* 0x0c0fe40007800909 */
[----:B------:R-:W-:Y:S02]  /*0c50*/  ISETP.GE.U32.AND P0, PT, R12, R9, PT ;  /* 0x000000090c00720c */ /* 0x000fe40003f06070 */
[----:B------:R-:W-:Y:S02]  /*0c60*/  VIMNMX R8, PT, PT, R8, 0x46a00000, PT ;  /* 0x46a0000008087848 */ /* 0x000fe40003fe0100 */
[----:B------:R-:W-:-:S05]  /*0c70*/  SEL R13, R13, 0x63400000, !P0 ;  /* 0x634000000d0d7807 */ /* 0x000fca0004000000 */
[----:B------:R-:W-:Y:S02]  /*0c80*/  IMAD.IADD R14, R8, 0x1, -R13 ;  /* 0x00000001080e7824 */ /* 0x000fe400078e0a0d */
[----:B------:R-:W-:Y:S02]  /*0c90*/  IMAD.MOV.U32 R8, RZ, RZ, RZ ;  /* 0x000000ffff087224 */ /* 0x000fe400078e00ff */
[----:B------:R-:W-:-:S06]  /*0ca0*/  VIADD R9, R14, 0x7fe00000 ;  /* 0x7fe000000e097836 */ /* 0x000fcc0000000000 */
[----:B------:R-:W-:-:S10]  /*0cb0*/  DMUL R12, R10, R8 ;  /* 0x000000080a0c7228 */ /* 0x000fd40000000000 */
[----:B------:R-:W-:-:S13]  /*0cc0*/  FSETP.GTU.AND P0, PT, |R13|, 1.469367938527859385e-39, PT ;  /* 0x001000000d00780b */ /* 0x000fda0003f0c200 */
[----:B------:R-:W-:Y:S05]  /*0cd0*/  @P0 BRA `(.L_x_5) ;  /* 0x0000000000940947 */ /* 0x000fea0003800000 */
[----:B------:R-:W-:Y:S01]  /*0ce0*/  DFMA R2, R10, -R2, R6 ;  /* 0x800000020a02722b */ /* 0x000fe20000000006 */
[----:B------:R-:W-:-:S09]  /*0cf0*/  IMAD.MOV.U32 R8, RZ, RZ, RZ ;  /* 0x000000ffff087224 */ /* 0x000fd200078e00ff */
[C---:B------:R-:W-:Y:S02]  /*0d00*/  FSETP.NEU.AND P0, PT, R3.reuse, RZ, PT ;  /* 0x000000ff0300720b */ /* 0x040fe40003f0d000 */
[----:B------:R-:W-:-:S04]  /*0d10*/  LOP3.LUT R5, R3, 0x80000000, R5, 0x48, !PT ;  /* 0x8000000003057812 */ /* 0x000fc800078e4805 */
[----:B------:R-:W-:-:S07]  /*0d20*/  LOP3.LUT R9, R5, R9, RZ, 0xfc, !PT ;  /* 0x0000000905097212 */ /* 0x000fce00078efcff */
[----:B------:R-:W-:Y:S05]  /*0d30*/  @!P0 BRA `(.L_x_5) ;  /* 0x00000000007c8947 */ /* 0x000fea0003800000 */
[----:B------:R-:W-:Y:S01]  /*0d40*/  IMAD.MOV R3, RZ, RZ, -R14 ;  /* 0x000000ffff037224 */ /* 0x000fe200078e0a0e */
[----:B------:R-:W-:Y:S01]  /*0d50*/  DMUL.RP R8, R10, R8 ;  /* 0x000000080a087228 */ /* 0x000fe20000008000 */
[----:B------:R-:W-:-:S06]  /*0d60*/  IMAD.MOV.U32 R2, RZ, RZ, RZ ;  /* 0x000000ffff027224 */ /* 0x000fcc00078e00ff */
[----:B------:R-:W-:-:S03]  /*0d70*/  DFMA R2, R12, -R2, R10 ;  /* 0x800000020c02722b */ /* 0x000fc6000000000a */
[----:B------:R-:W-:-:S03]  /*0d80*/  LOP3.LUT R5, R9, R5, RZ, 0x3c, !PT ;  /* 0x0000000509057212 */ /* 0x000fc600078e3cff */
[----:B------:R-:W-:-:S04]  /*0d90*/  IADD3 R2, PT, PT, -R14, -0x43300000, RZ ;  /* 0xbcd000000e027810 */ /* 0x000fc80007ffe1ff */
[----:B------:R-:W-:-:S04]  /*0da0*/  FSETP.NEU.AND P0, PT, |R3|, R2, PT ;  /* 0x000000020300720b */ /* 0x000fc80003f0d200 */
[----:B------:R-:W-:Y:S02]  /*0db0*/  FSEL R12, R8, R12, !P0 ;  /* 0x0000000c080c7208 */ /* 0x000fe40004000000 */
[----:B------:R-:W-:Y:S01]  /*0dc0*/  FSEL R13, R5, R13, !P0 ;  /* 0x0000000d050d7208 */ /* 0x000fe20004000000 */
[----:B------:R-:W-:Y:S06]  /*0dd0*/  BRA `(.L_x_5) ;  /* 0x0000000000547947 */ /* 0x000fec0003800000 */
.L_x_4:
[----:B------:R-:W-:-:S14]  /*0de0*/  DSETP.NAN.AND P0, PT, R8, R8, PT ;  /* 0x000000080800722a */ /* 0x000fdc0003f08000 */
[----:B------:R-:W-:Y:S05]  /*0df0*/  @P0 BRA `(.L_x_6) ;  /* 0x0000000000440947 */ /* 0x000fea0003800000 */
[----:B------:R-:W-:-:S14]  /*0e00*/  DSETP.NAN.AND P0, PT, R4, R4, PT ;  /* 0x000000040400722a */ /* 0x000fdc0003f08000 */
[----:B------:R-:W-:Y:S05]  /*0e10*/  @P0 BRA `(.L_x_7) ;  /* 0x0000000000300947 */ /* 0x000fea0003800000 */
[----:B------:R-:W-:Y:S01]  /*0e20*/  ISETP.NE.AND P0, PT, R19, R18, PT ;  /* 0x000000121300720c */ /* 0x000fe20003f05270 */
[----:B------:R-:W-:Y:S02]  /*0e30*/  IMAD.MOV.U32 R12, RZ, RZ, 0x0 ;  /* 0x00000000ff0c7424 */ /* 0x000fe400078e00ff */
[----:B------:R-:W-:-:S10]  /*0e40*/  IMAD.MOV.U32 R13, RZ, RZ, -0x80000 ;  /* 0xfff80000ff0d7424 */ /* 0x000fd400078e00ff */
[----:B------:R-:W-:Y:S05]  /*0e50*/  @!P0 BRA `(.L_x_5) ;  /* 0x0000000000348947 */ /* 0x000fea0003800000 */
[----:B------:R-:W-:Y:S02]  /*0e60*/  ISETP.NE.AND P0, PT, R19, 0x7ff00000, PT ;  /* 0x7ff000001300780c */ /* 0x000fe40003f05270 */
[----:B------:R-:W-:Y:S02]  /*0e70*/  LOP3.LUT R13, R9, 0x80000000, R5, 0x48, !PT ;  /* 0x80000000090d7812 */ /* 0x000fe400078e4805 */
[----:B------:R-:W-:-:S13]  /*0e80*/  ISETP.EQ.OR P0, PT, R18, RZ, !P0 ;  /* 0x000000ff1200720c */ /* 0x000fda0004702670 */
[----:B------:R-:W-:Y:S01]  /*0e90*/  @P0 LOP3.LUT R2, R13, 0x7ff00000, RZ, 0xfc, !PT ;  /* 0x7ff000000d020812 */ /* 0x000fe200078efcff */
[----:B------:R-:W-:Y:S02]  /*0ea0*/  @!P0 IMAD.MOV.U32 R12, RZ, RZ, RZ ;  /* 0x000000ffff0c8224 */ /* 0x000fe400078e00ff */
[----:B------:R-:W-:Y:S02]  /*0eb0*/  @P0 IMAD.MOV.U32 R12, RZ, RZ, RZ ;  /* 0x000000ffff0c0224 */ /* 0x000fe400078e00ff */
[----:B------:R-:W-:Y:S01]  /*0ec0*/  @P0 IMAD.MOV.U32 R13, RZ, RZ, R2 ;  /* 0x000000ffff0d0224 */ /* 0x000fe200078e0002 */
[----:B------:R-:W-:Y:S06]  /*0ed0*/  BRA `(.L_x_5) ;  /* 0x0000000000147947 */ /* 0x000fec0003800000 */
.L_x_7:
[----:B------:R-:W-:Y:S01]  /*0ee0*/  LOP3.LUT R13, R5, 0x80000, RZ, 0xfc, !PT ;  /* 0x00080000050d7812 */ /* 0x000fe200078efcff */
[----:B------:R-:W-:Y:S01]  /*0ef0*/  IMAD.MOV.U32 R12, RZ, RZ, R4 ;  /* 0x000000ffff0c7224 */ /* 0x000fe200078e0004 */
[----:B------:R-:W-:Y:S06]  /*0f00*/  BRA `(.L_x_5) ;  /* 0x0000000000087947 */ /* 0x000fec0003800000 */
.L_x_6:
[----:B------:R-:W-:Y:S01]  /*0f10*/  LOP3.LUT R13, R9, 0x80000, RZ, 0xfc, !PT ;  /* 0x00080000090d7812 */ /* 0x000fe200078efcff */
[----:B------:R-:W-:-:S07]  /*0f20*/  IMAD.MOV.U32 R12, RZ, RZ, R8 ;  /* 0x000000ffff0c7224 */ /* 0x000fce00078e0008 */
.L_x_5:
[----:B------:R-:W-:Y:S02]  /*0f30*/  IMAD.MOV.U32 R2, RZ, RZ, R0 ;  /* 0x000000ffff027224 */ /* 0x000fe400078e0000 */
[----:B------:R-:W-:-:S04]  /*0f40*/  IMAD.MOV.U32 R3, RZ, RZ, 0x0 ;  /* 0x00000000ff037424 */ /* 0x000fc800078e00ff */
[----:B------:R-:W-:Y:S05]  /*0f50*/  RET.REL.NODEC R2 `(_Z6kernelPdS_) ;  /* 0xfffffff002287950 */ /* 0x000fea0003c3ffff */
.L_x_8:
[----:B------:R-:W-:-:S00]  /*0f60*/  BRA `(.L_x_8) ;  /* 0xfffffffc00fc7947 */ /* 0x000fc0000383ffff */
[----:B------:R-:W-:-:S00]  /*0f70*/  NOP ;  /* 0x0000000000007918 */ /* 0x000fc00000000000 */
        /* <DEDUP_REMOVED lines=8> */
.L_x_9:


//--------------------- .nv.global.init           --------------------------
	.section	.nv.global.init,"aw",@progbits
	.align	4
.nv.global.init:
	.type		mrg32k3aM1SubSeq,@object
	.size		mrg32k3aM1SubSeq,(mrg32k3aM2SubSeq - mrg32k3aM1SubSeq)
mrg32k3aM1SubSeq:
        /*0000*/ 	.byte	0x0b, 0xcc, 0xee, 0x04, 0x73, 0x29, 0x8b, 0x6f, 0xf6, 0x53, 0x03, 0xf6, 0x23, 0xf6, 0xea, 0xda
        /* <DEDUP_REMOVED lines=125> */
	.type		mrg32k3aM2SubSeq,@object
	.size		mrg32k3aM2SubSeq,(mrg32k3aM1 - mrg32k3aM2SubSeq)
mrg32k3aM2SubSeq:
        /* <DEDUP_REMOVED lines=126> */
	.type		mrg32k3aM1,@object
	.size		mrg32k3aM1,(mrg32k3aM1Seq - mrg32k3aM1)
mrg32k3aM1:
        /* <DEDUP_REMOVED lines=144> */
	.type		mrg32k3aM1Seq,@object
	.size		mrg32k3aM1Seq,(mrg32k3aM2 - mrg32k3aM1Seq)
mrg32k3aM1Seq:
        /* <DEDUP_REMOVED lines=144> */
	.type		mrg32k3aM2,@object
	.size		mrg32k3aM2,(mrg32k3aM2Seq - mrg32k3aM2)
mrg32k3aM2:
        /* <DEDUP_REMOVED lines=144> */
	.type		mrg32k3aM2Seq,@object
	.size		mrg32k3aM2Seq,(precalc_xorwow_matrix - mrg32k3aM2Seq)
mrg32k3aM2Seq:
        /* <DEDUP_REMOVED lines=144> */
	.type		precalc_xorwow_matrix,@object
	.size		precalc_xorwow_matrix,(precalc_xorwow_offset_matrix - precalc_xorwow_matrix)
precalc_xorwow_matrix:
        /* <DEDUP_REMOVED lines=6400> */
	.type		precalc_xorwow_offset_matrix,@object
	.size		precalc_xorwow_offset_matrix,(.L_1 - precalc_xorwow_offset_matrix)
precalc_xorwow_offset_matrix:
        /* <DEDUP_REMOVED lines=6400> */
.L_1:


//--------------------- .nv.shared.reserved.0     --------------------------
	.section	.nv.shared.reserved.0,"aw",@nobits
	.weak		__nv_reservedSMEM_offset_0_alias
	.size		__nv_reservedSMEM_offset_0_alias, 0, 64
	.other		__nv_reservedSMEM_offset_0_alias,@"STO_CUDA_RESERVED_SHARED STV_DEFAULT"
__nv_reservedSMEM_offset_0_alias:
	.zero		0
	.zero		64


//--------------------- .nv.constant0._Z6kernelPdS_ --------------------------
	.section	.nv.constant0._Z6kernelPdS_,"a",@progbits
	.sectionflags	@""
	.align	4
.nv.constant0._Z6kernelPdS_:
	.zero		912


//--------------------- SYMBOLS --------------------------

	.type		.nv.reservedSmem.offset0,@object
	.size		.nv.reservedSmem.offset0,0x4
